	.headerflags	@"EF_CUDA_TEXMODE_UNIFIED EF_CUDA_64BIT_ADDRESS EF_CUDA_ACCELERATORS EF_CUDA_SM90 EF_CUDA_VIRTUAL_SM(EF_CUDA_SM90)"
	.elftype	@"ET_EXEC"


//--------------------- .nv.info                  --------------------------
	.section	.nv.info,"",@"SHT_CUDA_INFO"
	.align	4


	//----- nvinfo : EIATTR_REGCOUNT
	.align		4
        /*0000*/ 	.byte	0x04, 0x2f
        /*0002*/ 	.short	(.L_3 - .L_2)
	.align		4
.L_2:
        /*0004*/ 	.word	index@(triton_poi_fused__native_batch_norm_legit_no_training_relu_6)
        /*0008*/ 	.word	0x00000010


	//----- nvinfo : EIATTR_MIN_STACK_SIZE
	.align		4
.L_3:
        /*000c*/ 	.byte	0x04, 0x12
        /*000e*/ 	.short	(.L_5 - .L_4)
	.align		4
.L_4:
        /*0010*/ 	.word	index@(triton_poi_fused__native_batch_norm_legit_no_training_relu_6)
        /*0014*/ 	.word	0x00000000


	//----- nvinfo : EIATTR_FRAME_SIZE
	.align		4
.L_5:
        /*0018*/ 	.byte	0x04, 0x11
        /*001a*/ 	.short	(.L_7 - .L_6)
	.align		4
.L_6:
        /*001c*/ 	.word	index@(triton_poi_fused__native_batch_norm_legit_no_training_relu_6)
        /*0020*/ 	.word	0x00000000


	//----- nvinfo : EIATTR_MIN_STACK_SIZE
	.align		4
.L_7:
        /*0024*/ 	.byte	0x04, 0x12
        /*0026*/ 	.short	(.L_9 - .L_8)
	.align		4
.L_8:
        /*0028*/ 	.word	index@(triton_poi_fused__native_batch_norm_legit_no_training_relu_6)
        /*002c*/ 	.word	0x00000000
.L_9:


//--------------------- .nv.info.triton_poi_fused__native_batch_norm_legit_no_training_relu_6 --------------------------
	.section	.nv.info.triton_poi_fused__native_batch_norm_legit_no_training_relu_6,"",@"SHT_CUDA_INFO"
	.sectionflags	@""
	.align	4


	//----- nvinfo : EIATTR_CUDA_API_VERSION
	.align		4
        /*0000*/ 	.byte	0x04, 0x37
        /*0002*/ 	.short	(.L_11 - .L_10)
.L_10:
        /*0004*/ 	.word	0x0000007c


	//----- nvinfo : EIATTR_KPARAM_INFO
	.align		4
.L_11:
        /*0008*/ 	.byte	0x04, 0x17
        /*000a*/ 	.short	(.L_13 - .L_12)
.L_12:
        /*000c*/ 	.word	0x00000000
        /*0010*/ 	.short	0x0006
        /*0012*/ 	.short	0x0030
        /*0014*/ 	.byte	0x00, 0xf0, 0x11, 0x00


	//----- nvinfo : EIATTR_KPARAM_INFO
	.align		4
.L_13:
        /*0018*/ 	.byte	0x04, 0x17
        /*001a*/ 	.short	(.L_15 - .L_14)
.L_14:
        /*001c*/ 	.word	0x00000000
        /*0020*/ 	.short	0x0005
        /*0022*/ 	.short	0x0028
        /*0024*/ 	.byte	0x00, 0xf4, 0x21, 0x00


	//----- nvinfo : EIATTR_KPARAM_INFO
	.align		4
.L_15:
        /*0028*/ 	.byte	0x04, 0x17
        /*002a*/ 	.short	(.L_17 - .L_16)
.L_16:
        /*002c*/ 	.word	0x00000000
        /*0030*/ 	.short	0x0004
        /*0032*/ 	.short	0x0020
        /*0034*/ 	.byte	0x00, 0xf4, 0x21, 0x00


	//----- nvinfo : EIATTR_KPARAM_INFO
	.align		4
.L_17:
        /*0038*/ 	.byte	0x04, 0x17
        /*003a*/ 	.short	(.L_19 - .L_18)
.L_18:
        /*003c*/ 	.word	0x00000000
        /*0040*/ 	.short	0x0003
        /*0042*/ 	.short	0x0018
        /*0044*/ 	.byte	0x00, 0xf4, 0x21, 0x00


	//----- nvinfo : EIATTR_KPARAM_INFO
	.align		4
.L_19:
        /*0048*/ 	.byte	0x04, 0x17
        /*004a*/ 	.short	(.L_21 - .L_20)
.L_20:
        /*004c*/ 	.word	0x00000000
        /*0050*/ 	.short	0x0002
        /*0052*/ 	.short	0x0010
        /*0054*/ 	.byte	0x00, 0xf4, 0x21, 0x00


	//----- nvinfo : EIATTR_KPARAM_INFO
	.align		4
.L_21:
        /*0058*/ 	.byte	0x04, 0x17
        /*005a*/ 	.short	(.L_23 - .L_22)
.L_22:
        /*005c*/ 	.word	0x00000000
        /*0060*/ 	.short	0x0001
        /*0062*/ 	.short	0x0008
        /*0064*/ 	.byte	0x00, 0xf4, 0x21, 0x00


	//----- nvinfo : EIATTR_KPARAM_INFO
	.align		4
.L_23:
        /*0068*/ 	.byte	0x04, 0x17
        /*006a*/ 	.short	(.L_25 - .L_24)
.L_24:
        /*006c*/ 	.word	0x00000000
        /*0070*/ 	.short	0x0000
        /*0072*/ 	.short	0x0000
        /*0074*/ 	.byte	0x00, 0xf4, 0x21, 0x00


	//----- nvinfo : EIATTR_SPARSE_MMA_MASK
	.align		4
.L_25:
        /*0078*/ 	.byte	0x03, 0x50
        /*007a*/ 	.short	0x0000


	//----- nvinfo : EIATTR_MAXREG_COUNT
	.align		4
        /*007c*/ 	.byte	0x03, 0x1b
        /*007e*/ 	.short	0x00ff


	//----- nvinfo : EIATTR_EXIT_INSTR_OFFSETS
	.align		4
        /*0080*/ 	.byte	0x04, 0x1c
        /*0082*/ 	.short	(.L_27 - .L_26)


	//   ....[0]....
.L_26:
        /*0084*/ 	.word	0x00000300


	//----- nvinfo : EIATTR_REQNTID
	.align		4
.L_27:
        /*0088*/ 	.byte	0x04, 0x10
        /*008a*/ 	.short	(.L_29 - .L_28)
.L_28:
        /*008c*/ 	.word	0x00000080
        /*0090*/ 	.word	0x00000001
        /*0094*/ 	.word	0x00000001


	//----- nvinfo : EIATTR_CBANK_PARAM_SIZE
	.align		4
.L_29:
        /*0098*/ 	.byte	0x03, 0x19
        /*009a*/ 	.short	0x0034


	//----- nvinfo : EIATTR_PARAM_CBANK
	.align		4
        /*009c*/ 	.byte	0x04, 0x0a
        /*009e*/ 	.short	(.L_31 - .L_30)
	.align		4
.L_30:
        /*00a0*/ 	.word	index@(.nv.constant0.triton_poi_fused__native_batch_norm_legit_no_training_relu_6)
        /*00a4*/ 	.short	0x0210
        /*00a6*/ 	.short	0x0034


	//----- nvinfo : EIATTR_SW_WAR
	.align		4
.L_31:
        /*00a8*/ 	.byte	0x04, 0x36
        /*00aa*/ 	.short	(.L_33 - .L_32)
.L_32:
        /*00ac*/ 	.word	0x00000008
.L_33:


//--------------------- .nv.callgraph             --------------------------
	.section	.nv.callgraph,"",@"SHT_CUDA_CALLGRAPH"
	.align	4
	.sectionentsize	8
	.align		4
        /*0000*/ 	.word	0x00000000
	.align		4
        /*0004*/ 	.word	0xffffffff
	.align		4
        /*0008*/ 	.word	0x00000000
	.align		4
        /*000c*/ 	.word	0xfffffffe
	.align		4
        /*0010*/ 	.word	0x00000000
	.align		4
        /*0014*/ 	.word	0xfffffffd
	.align		4
        /*0018*/ 	.word	0x00000000
	.align		4
        /*001c*/ 	.word	0xfffffffc


//--------------------- .nv.constant4             --------------------------
	.section	.nv.constant4,"a",@progbits
	.align	8
	.align		8
.nv.constant4:
        /*0000*/ 	.dword	_$_str
	.align		8
        /*0008*/ 	.dword	_$_str_$_2


//--------------------- .text.triton_poi_fused__native_batch_norm_legit_no_training_relu_6 --------------------------
	.section	.text.triton_poi_fused__native_batch_norm_legit_no_training_relu_6,"ax",@progbits
	.align	128
        .global         triton_poi_fused__native_batch_norm_legit_no_training_relu_6
        .type           triton_poi_fused__native_batch_norm_legit_no_training_relu_6,@function
        .size           triton_poi_fused__native_batch_norm_legit_no_training_relu_6,(.L_x_1 - triton_poi_fused__native_batch_norm_legit_no_training_relu_6)
        .other          triton_poi_fused__native_batch_norm_legit_no_training_relu_6,@"STO_CUDA_ENTRY STV_DEFAULT"
triton_poi_fused__native_batch_norm_legit_no_training_relu_6:
.text.triton_poi_fused__native_batch_norm_legit_no_training_relu_6:
[----:B------:R-:W-:Y:S01]  /*0000*/  LDC R1, c[0x0][0x28] ;  /* 0x00000a00ff017b82 */ /* 0x000fe20000000800 */
[----:B------:R-:W1:Y:S07]  /*0010*/  S2R R0, SR_TID.X ;  /* 0x0000000000007919 */ /* 0x000e6e0000002100 */
[----:B------:R-:W2:Y:S01]  /*0020*/  LDC.64 R6, c[0x0][0x220] ;  /* 0x00008800ff067b82 */ /* 0x000ea20000000a00 */
[----:B------:R-:W-:Y:S01]  /*0030*/  ULDC.64 UR4, c[0x0][0x208] ;  /* 0x0000820000047ab9 */ /* 0x000fe20000000a00 */
[----:B------:R-:W3:Y:S06]  /*0040*/  S2R R3, SR_CTAID.X ;  /* 0x0000000000037919 */ /* 0x000eec0000002500 */
[----:B------:R-:W4:Y:S08]  /*0050*/  LDC.64 R4, c[0x0][0x218] ;  /* 0x00008600ff047b82 */ /* 0x000f300000000a00 */
[----:B------:R-:W5:Y:S08]  /*0060*/  LDC.64 R8, c[0x0][0x228] ;  /* 0x00008a00ff087b82 */ /* 0x000f700000000a00 */
[----:B------:R-:W4:Y:S01]  /*0070*/  LDC.64 R10, c[0x0][0x230] ;  /* 0x00008c00ff0a7b82 */ /* 0x000f220000000a00 */
[----:B-1----:R-:W-:-:S02]  /*0080*/  LOP3.LUT R0, R0, 0x7f, RZ, 0xc0, !PT ;  /* 0x0000007f00007812 */ /* 0x002fc400078ec0ff */
[----:B---3--:R-:W-:Y:S02]  /*0090*/  SHF.R.S32.HI R2, RZ, 0x18, R3 ;  /* 0x00000018ff027819 */ /* 0x008fe40000011403 */
[----:B------:R-:W-:Y:S02]  /*00a0*/  LEA R0, R3, R0, 0x7 ;  /* 0x0000000003007211 */ /* 0x000fe400078e38ff */
[----:B------:R-:W-:-:S04]  /*00b0*/  SGXT R3, R2, 0x1 ;  /* 0x000000010203781a */ /* 0x000fc80000000200 */
[----:B------:R-:W-:-:S04]  /*00c0*/  LEA.HI R3, R3, R0, RZ, 0x2 ;  /* 0x0000000003037211 */ /* 0x000fc800078f10ff */
[--C-:B------:R-:W-:Y:S02]  /*00d0*/  SHF.R.S32.HI R2, RZ, 0x2, R3.reuse ;  /* 0x00000002ff027819 */ /* 0x100fe40000011403 */
[----:B------:R-:W-:-:S04]  /*00e0*/  SHF.R.S32.HI R3, RZ, 0x1f, R3 ;  /* 0x0000001fff037819 */ /* 0x000fc80000011403 */
[----:B------:R-:W-:-:S04]  /*00f0*/  LEA.HI R3, R3, R2, RZ, 0x9 ;  /* 0x0000000203037211 */ /* 0x000fc800078f48ff */
[----:B------:R-:W-:-:S04]  /*0100*/  LOP3.LUT R3, R3, 0xfffffe00, RZ, 0xc0, !PT ;  /* 0xfffffe0003037812 */ /* 0x000fc800078ec0ff */
[----:B------:R-:W-:Y:S02]  /*0110*/  IADD3 R13, R2, -R3, RZ ;  /* 0x80000003020d7210 */ /* 0x000fe40007ffe0ff */
[----:B------:R-:W1:Y:S03]  /*0120*/  LDC.64 R2, c[0x0][0x210] ;  /* 0x00008400ff027b82 */ /* 0x000e660000000a00 */
[----:B--2---:R-:W-:-:S06]  /*0130*/  IMAD.WIDE R6, R13, 0x4, R6 ;  /* 0x000000040d067825 */ /* 0x004fcc00078e0206 */
[----:B------:R-:W2:Y:S01]  /*0140*/  LDG.E.EL R6, desc[UR4][R6.64] ;  /* 0x0000000406067981 */ /* 0x000ea2000c2e1900 */
[----:B----4-:R-:W-:-:S04]  /*0150*/  IMAD.WIDE R4, R13, 0x4, R4 ;  /* 0x000000040d047825 */ /* 0x010fc800078e0204 */
[C---:B-----5:R-:W-:Y:S02]  /*0160*/  IMAD.WIDE R8, R13.reuse, 0x4, R8 ;  /* 0x000000040d087825 */ /* 0x060fe400078e0208 */
[----:B------:R3:W4:Y:S02]  /*0170*/  LDG.E.EL R5, desc[UR4][R4.64] ;  /* 0x0000000404057981 */ /* 0x000724000c2e1900 */
[----:B0-----:R-:W-:Y:S02]  /*0180*/  IMAD.WIDE R10, R13, 0x4, R10 ;  /* 0x000000040d0a7825 */ /* 0x001fe400078e020a */
[----:B------:R-:W5:Y:S02]  /*0190*/  LDG.E.EL R8, desc[UR4][R8.64] ;  /* 0x0000000408087981 */ /* 0x000f64000c2e1900 */
[C---:B-1----:R-:W-:Y:S02]  /*01a0*/  IMAD.WIDE R2, R0.reuse, 0x4, R2 ;  /* 0x0000000400027825 */ /* 0x042fe400078e0202 */
[----:B------:R-:W5:Y:S04]  /*01b0*/  LDG.E.EL R11, desc[UR4][R10.64] ;  /* 0x000000040a0b7981 */ /* 0x000f68000c2e1900 */
[----:B------:R0:W4:Y:S01]  /*01c0*/  LDG.E R12, desc[UR4][R2.64] ;  /* 0x00000004020c7981 */ /* 0x000122000c1e1900 */
[----:B---3--:R-:W-:Y:S01]  /*01d0*/  HFMA2.MMA R4, -RZ, RZ, 1.625, 0 ;  /* 0x3e800000ff047435 */ /* 0x008fe200000001ff */
[----:B0-----:R-:W0:Y:S02]  /*01e0*/  LDC.64 R2, c[0x0][0x238] ;  /* 0x00008e00ff027b82 */ /* 0x001e240000000a00 */
[----:B0-----:R-:W-:-:S04]  /*01f0*/  IMAD.WIDE R2, R0, 0x4, R2 ;  /* 0x0000000400027825 */ /* 0x001fc800078e0202 */
[----:B--2---:R-:W-:-:S04]  /*0200*/  FADD R6, R6, 9.9999997473787516356e-06 ;  /* 0x3727c5ac06067421 */ /* 0x004fc80000000000 */
[----:B------:R-:W0:Y:S02]  /*0210*/  MUFU.SQRT R7, R6 ;  /* 0x0000000600077308 */ /* 0x000e240000002000 */
[C---:B0-----:R-:W-:Y:S02]  /*0220*/  FSETP.GT.AND P0, PT, R7.reuse, 8.50705917302346158658e+37, PT ;  /* 0x7e8000000700780b */ /* 0x041fe40003f04000 */
[----:B------:R-:W-:-:S11]  /*0230*/  FSETP.GEU.AND P1, PT, R7, 1.175494350822287508e-38, PT ;  /* 0x008000000700780b */ /* 0x000fd60003f2e000 */
[----:B------:R-:W-:-:S04]  /*0240*/  @P0 FMUL R7, R7, 0.25 ;  /* 0x3e80000007070820 */ /* 0x000fc80000400000 */
[----:B------:R-:W-:-:S06]  /*0250*/  @!P1 FMUL R7, R7, 16777216 ;  /* 0x4b80000007079820 */ /* 0x000fcc0000400000 */
[----:B------:R-:W0:Y:S01]  /*0260*/  MUFU.RCP R7, R7 ;  /* 0x0000000700077308 */ /* 0x000e220000001000 */
[----:B------:R-:W-:Y:S01]  /*0270*/  FSEL R4, R4, 1, P0 ;  /* 0x3f80000004047808 */ /* 0x000fe20000000000 */
[----:B----4-:R-:W-:-:S04]  /*0280*/  FADD R5, R12, -R5 ;  /* 0x800000050c057221 */ /* 0x010fc80000000000 */
[----:B------:R-:W-:-:S04]  /*0290*/  @!P1 FMUL R4, R4, 16777216 ;  /* 0x4b80000004049820 */ /* 0x000fc80000400000 */
[----:B0-----:R-:W-:-:S04]  /*02a0*/  FMUL R4, R7, R4 ;  /* 0x0000000407047220 */ /* 0x001fc80000400000 */
[----:B------:R-:W-:-:S04]  /*02b0*/  FMUL R4, R5, R4 ;  /* 0x0000000405047220 */ /* 0x000fc80000400000 */
[----:B-----5:R-:W-:-:S05]  /*02c0*/  FFMA R4, R8, R4, R11 ;  /* 0x0000000408047223 */ /* 0x020fca000000000b */
[----:B------:R-:W-:-:S04]  /*02d0*/  FSETP.GEU.AND P0, PT, R4, RZ, PT ;  /* 0x000000ff0400720b */ /* 0x000fc80003f0e000 */
[----:B------:R-:W-:-:S05]  /*02e0*/  FSEL R5, R4, RZ, P0 ;  /* 0x000000ff04057208 */ /* 0x000fca0000000000 */
[----:B------:R-:W-:Y:S01]  /*02f0*/  STG.E desc[UR4][R2.64], R5 ;  /* 0x0000000502007986 */ /* 0x000fe2000c101904 */
[----:B------:R-:W-:Y:S05]  /*0300*/  EXIT ;  /* 0x000000000000794d */ /* 0x000fea0003800000 */
.L_x_0:
[----:B------:R-:W-:-:S00]  /*0310*/  BRA `(.L_x_0) ;  /* 0xfffffffc00fc7947 */ /* 0x000fc0000383ffff */
[----:B------:R-:W-:-:S00]  /*0320*/  NOP ;  /* 0x0000000000007918 */ /* 0x000fc00000000000 */
        /* <DEDUP_REMOVED lines=13> */
.L_x_1:


//--------------------- .nv.global.init           --------------------------
	.section	.nv.global.init,"aw",@progbits
.nv.global.init:
	.type		_$_str,@object
	.size		_$_str,(_$_str_$_2 - _$_str)
_$_str:
        /*0000*/ 	.byte	0x5f, 0x5f, 0x43, 0x55, 0x44, 0x41, 0x5f, 0x46, 0x54, 0x5a, 0x00
	.type		_$_str_$_2,@object
	.size		_$_str_$_2,(.L_1 - _$_str_$_2)
_$_str_$_2:
        /*000b*/ 	.byte	0x5f, 0x5f, 0x43, 0x55, 0x44, 0x41, 0x5f, 0x50, 0x52, 0x45, 0x43, 0x5f, 0x53, 0x51, 0x52, 0x54
        /*001b*/ 	.byte	0x00
.L_1:


//--------------------- .nv.constant0.triton_poi_fused__native_batch_norm_legit_no_training_relu_6 --------------------------
	.section	.nv.constant0.triton_poi_fused__native_batch_norm_legit_no_training_relu_6,"a",@progbits
	.sectionflags	@""
	.align	4
.nv.constant0.triton_poi_fused__native_batch_norm_legit_no_training_relu_6:
	.zero		580
